	.headerflags	@"EF_CUDA_TEXMODE_UNIFIED EF_CUDA_64BIT_ADDRESS EF_CUDA_ACCELERATORS EF_CUDA_SM90 EF_CUDA_VIRTUAL_SM(EF_CUDA_SM90)"
	.elftype	@"ET_EXEC"


//--------------------- .nv.info                  --------------------------
	.section	.nv.info,"",@"SHT_CUDA_INFO"
	.align	4


	//----- nvinfo : EIATTR_REGCOUNT
	.align		4
        /*0000*/ 	.byte	0x04, 0x2f
        /*0002*/ 	.short	(.L_1 - .L_0)
	.align		4
.L_0:
        /*0004*/ 	.word	index@(triton_poi_fused_cat_9)
        /*0008*/ 	.word	0x0000000a


	//----- nvinfo : EIATTR_MIN_STACK_SIZE
	.align		4
.L_1:
        /*000c*/ 	.byte	0x04, 0x12
        /*000e*/ 	.short	(.L_3 - .L_2)
	.align		4
.L_2:
        /*0010*/ 	.word	index@(triton_poi_fused_cat_9)
        /*0014*/ 	.word	0x00000000


	//----- nvinfo : EIATTR_FRAME_SIZE
	.align		4
.L_3:
        /*0018*/ 	.byte	0x04, 0x11
        /*001a*/ 	.short	(.L_5 - .L_4)
	.align		4
.L_4:
        /*001c*/ 	.word	index@(triton_poi_fused_cat_9)
        /*0020*/ 	.word	0x00000000


	//----- nvinfo : EIATTR_MIN_STACK_SIZE
	.align		4
.L_5:
        /*0024*/ 	.byte	0x04, 0x12
        /*0026*/ 	.short	(.L_7 - .L_6)
	.align		4
.L_6:
        /*0028*/ 	.word	index@(triton_poi_fused_cat_9)
        /*002c*/ 	.word	0x00000000
.L_7:


//--------------------- .nv.info.triton_poi_fused_cat_9 --------------------------
	.section	.nv.info.triton_poi_fused_cat_9,"",@"SHT_CUDA_INFO"
	.sectionflags	@""
	.align	4


	//----- nvinfo : EIATTR_CUDA_API_VERSION
	.align		4
        /*0000*/ 	.byte	0x04, 0x37
        /*0002*/ 	.short	(.L_9 - .L_8)
.L_8:
        /*0004*/ 	.word	0x0000007c


	//----- nvinfo : EIATTR_KPARAM_INFO
	.align		4
.L_9:
        /*0008*/ 	.byte	0x04, 0x17
        /*000a*/ 	.short	(.L_11 - .L_10)
.L_10:
        /*000c*/ 	.word	0x00000000
        /*0010*/ 	.short	0x0002
        /*0012*/ 	.short	0x0010
        /*0014*/ 	.byte	0x00, 0xf0, 0x11, 0x00


	//----- nvinfo : EIATTR_KPARAM_INFO
	.align		4
.L_11:
        /*0018*/ 	.byte	0x04, 0x17
        /*001a*/ 	.short	(.L_13 - .L_12)
.L_12:
        /*001c*/ 	.word	0x00000000
        /*0020*/ 	.short	0x0001
        /*0022*/ 	.short	0x0008
        /*0024*/ 	.byte	0x00, 0xf4, 0x21, 0x00


	//----- nvinfo : EIATTR_KPARAM_INFO
	.align		4
.L_13:
        /*0028*/ 	.byte	0x04, 0x17
        /*002a*/ 	.short	(.L_15 - .L_14)
.L_14:
        /*002c*/ 	.word	0x00000000
        /*0030*/ 	.short	0x0000
        /*0032*/ 	.short	0x0000
        /*0034*/ 	.byte	0x00, 0xf4, 0x21, 0x00


	//----- nvinfo : EIATTR_SPARSE_MMA_MASK
	.align		4
.L_15:
        /*0038*/ 	.byte	0x03, 0x50
        /*003a*/ 	.short	0x0000


	//----- nvinfo : EIATTR_MAXREG_COUNT
	.align		4
        /*003c*/ 	.byte	0x03, 0x1b
        /*003e*/ 	.short	0x00ff


	//----- nvinfo : EIATTR_EXIT_INSTR_OFFSETS
	.align		4
        /*0040*/ 	.byte	0x04, 0x1c
        /*0042*/ 	.short	(.L_17 - .L_16)


	//   ....[0]....
.L_16:
        /*0044*/ 	.word	0x000001b0


	//   ....[1]....
        /*0048*/ 	.word	0x000001d0


	//----- nvinfo : EIATTR_REQNTID
	.align		4
.L_17:
        /*004c*/ 	.byte	0x04, 0x10
        /*004e*/ 	.short	(.L_19 - .L_18)
.L_18:
        /*0050*/ 	.word	0x00000080
        /*0054*/ 	.word	0x00000001
        /*0058*/ 	.word	0x00000001


	//----- nvinfo : EIATTR_CBANK_PARAM_SIZE
	.align		4
.L_19:
        /*005c*/ 	.byte	0x03, 0x19
        /*005e*/ 	.short	0x0014


	//----- nvinfo : EIATTR_PARAM_CBANK
	.align		4
        /*0060*/ 	.byte	0x04, 0x0a
        /*0062*/ 	.short	(.L_21 - .L_20)
	.align		4
.L_20:
        /*0064*/ 	.word	index@(.nv.constant0.triton_poi_fused_cat_9)
        /*0068*/ 	.short	0x0210
        /*006a*/ 	.short	0x0014


	//----- nvinfo : EIATTR_SW_WAR
	.align		4
.L_21:
        /*006c*/ 	.byte	0x04, 0x36
        /*006e*/ 	.short	(.L_23 - .L_22)
.L_22:
        /*0070*/ 	.word	0x00000008
.L_23:


//--------------------- .nv.callgraph             --------------------------
	.section	.nv.callgraph,"",@"SHT_CUDA_CALLGRAPH"
	.align	4
	.sectionentsize	8
	.align		4
        /*0000*/ 	.word	0x00000000
	.align		4
        /*0004*/ 	.word	0xffffffff
	.align		4
        /*0008*/ 	.word	0x00000000
	.align		4
        /*000c*/ 	.word	0xfffffffe
	.align		4
        /*0010*/ 	.word	0x00000000
	.align		4
        /*0014*/ 	.word	0xfffffffd
	.align		4
        /*0018*/ 	.word	0x00000000
	.align		4
        /*001c*/ 	.word	0xfffffffc


//--------------------- .text.triton_poi_fused_cat_9 --------------------------
	.section	.text.triton_poi_fused_cat_9,"ax",@progbits
	.align	128
        .global         triton_poi_fused_cat_9
        .type           triton_poi_fused_cat_9,@function
        .size           triton_poi_fused_cat_9,(.L_x_1 - triton_poi_fused_cat_9)
        .other          triton_poi_fused_cat_9,@"STO_CUDA_ENTRY STV_DEFAULT"
triton_poi_fused_cat_9:
.text.triton_poi_fused_cat_9:
[----:B------:R-:W0:Y:S02]  /*0000*/  LDC R1, c[0x0][0x28] ;  /* 0x00000a00ff017b82 */ /* 0x000e240000000800 */
[----:B------:R-:W1:Y:S01]  /*0010*/  S2R R0, SR_TID.X ;  /* 0x0000000000007919 */ /* 0x000e620000002100 */
[----:B------:R-:W-:Y:S01]  /*0020*/  IMAD.MOV.U32 R6, RZ, RZ, RZ ;  /* 0x000000ffff067224 */ /* 0x000fe200078e00ff */
[----:B------:R-:W-:Y:S01]  /*0030*/  ULDC.64 UR4, c[0x0][0x208] ;  /* 0x0000820000047ab9 */ /* 0x000fe20000000a00 */
[----:B------:R-:W2:Y:S01]  /*0040*/  S2R R3, SR_CTAID.X ;  /* 0x0000000000037919 */ /* 0x000ea20000002500 */
[----:B-1----:R-:W-:Y:S02]  /*0050*/  LOP3.LUT R0, R0, 0x7f, RZ, 0xc0, !PT ;  /* 0x0000007f00007812 */ /* 0x002fe400078ec0ff */
[----:B--2---:R-:W-:-:S03]  /*0060*/  SHF.R.S32.HI R2, RZ, 0x18, R3 ;  /* 0x00000018ff027819 */ /* 0x004fc60000011403 */
[----:B------:R-:W-:Y:S01]  /*0070*/  IMAD R0, R3, 0x80, R0 ;  /* 0x0000008003007824 */ /* 0x000fe200078e0200 */
[----:B------:R-:W-:-:S04]  /*0080*/  SGXT R3, R2, 0x1 ;  /* 0x000000010203781a */ /* 0x000fc80000000200 */
[----:B------:R-:W-:-:S04]  /*0090*/  LEA.HI R3, R3, R0, RZ, 0x2 ;  /* 0x0000000003037211 */ /* 0x000fc800078f10ff */
[----:B------:R-:W-:Y:S02]  /*00a0*/  SHF.R.S32.HI R4, RZ, 0x2, R3 ;  /* 0x00000002ff047819 */ /* 0x000fe40000011403 */
[----:B------:R-:W1:Y:S02]  /*00b0*/  LDC.64 R2, c[0x0][0x210] ;  /* 0x00008400ff027b82 */ /* 0x000e640000000a00 */
[----:B------:R-:W-:-:S04]  /*00c0*/  LEA.HI R5, R4, R4, RZ, 0x2 ;  /* 0x0000000404057211 */ /* 0x000fc800078f10ff */
[----:B------:R-:W-:-:S05]  /*00d0*/  LOP3.LUT R5, R5, 0xfffffffc, RZ, 0xc0, !PT ;  /* 0xfffffffc05057812 */ /* 0x000fca00078ec0ff */
[----:B------:R-:W-:Y:S01]  /*00e0*/  IMAD.IADD R5, R4, 0x1, -R5 ;  /* 0x0000000104057824 */ /* 0x000fe200078e0a05 */
[----:B------:R-:W-:-:S04]  /*00f0*/  LOP3.LUT R4, R0, 0x80000003, RZ, 0xc0, !PT ;  /* 0x8000000300047812 */ /* 0x000fc800078ec0ff */
[----:B------:R-:W-:Y:S01]  /*0100*/  ISETP.GT.AND P0, PT, R5, -0x1, PT ;  /* 0xffffffff0500780c */ /* 0x000fe20003f04270 */
[----:B------:R-:W-:-:S03]  /*0110*/  VIADD R5, R0, 0xffffffff ;  /* 0xffffffff00057836 */ /* 0x000fc60000000000 */
[----:B------:R-:W-:-:S04]  /*0120*/  ISETP.GT.AND P0, PT, R4, RZ, P0 ;  /* 0x000000ff0400720c */ /* 0x000fc80000704270 */
[C---:B------:R-:W-:Y:S01]  /*0130*/  ISETP.LT.AND P0, PT, R0.reuse, 0x100, P0 ;  /* 0x000001000000780c */ /* 0x040fe20000701270 */
[----:B-1----:R-:W-:Y:S02]  /*0140*/  IMAD.WIDE R2, R5, 0x4, R2 ;  /* 0x0000000405027825 */ /* 0x002fe400078e0202 */
[----:B------:R-:W1:Y:S10]  /*0150*/  LDC.64 R4, c[0x0][0x218] ;  /* 0x00008600ff047b82 */ /* 0x000e740000000a00 */
[----:B------:R-:W2:Y:S01]  /*0160*/  @P0 LDG.E R6, desc[UR4][R2.64] ;  /* 0x0000000402060981 */ /* 0x000ea2000c1e1900 */
[C---:B------:R-:W-:Y:S01]  /*0170*/  ISETP.GE.AND P1, PT, R0.reuse, 0x100, PT ;  /* 0x000001000000780c */ /* 0x040fe20003f26270 */
[----:B------:R-:W-:-:S04]  /*0180*/  IMAD R7, R0, 0x19, RZ ;  /* 0x0000001900077824 */ /* 0x000fc800078e02ff */
[----:B-1----:R-:W-:Y:S01]  /*0190*/  IMAD.WIDE R4, R7, 0x4, R4 ;  /* 0x0000000407047825 */ /* 0x002fe200078e0204 */
[----:B--2---:R-:W-:-:S07]  /*01a0*/  SEL R7, R6, 0xc61c4000, P0 ;  /* 0xc61c400006077807 */ /* 0x004fce0000000000 */
[----:B------:R-:W-:Y:S05]  /*01b0*/  @P1 EXIT ;  /* 0x000000000000194d */ /* 0x000fea0003800000 */
[----:B------:R-:W-:Y:S01]  /*01c0*/  STG.E desc[UR4][R4.64], R7 ;  /* 0x0000000704007986 */ /* 0x000fe2000c101904 */
[----:B------:R-:W-:Y:S05]  /*01d0*/  EXIT ;  /* 0x000000000000794d */ /* 0x000fea0003800000 */
.L_x_0:
[----:B------:R-:W-:-:S00]  /*01e0*/  BRA `(.L_x_0) ;  /* 0xfffffffc00fc7947 */ /* 0x000fc0000383ffff */
[----:B------:R-:W-:-:S00]  /*01f0*/  NOP ;  /* 0x0000000000007918 */ /* 0x000fc00000000000 */
        /* <DEDUP_REMOVED lines=8> */
.L_x_1:


//--------------------- .nv.constant0.triton_poi_fused_cat_9 --------------------------
	.section	.nv.constant0.triton_poi_fused_cat_9,"a",@progbits
	.sectionflags	@""
	.align	4
.nv.constant0.triton_poi_fused_cat_9:
	.zero		548
